//
// Generated by NVIDIA NVVM Compiler
//
// Compiler Build ID: CL-36424714
// Cuda compilation tools, release 13.0, V13.0.88
// Based on NVVM 20.0.0
//

.version 9.0
.target sm_100
.address_size 64

	// .globl	_Z3addPdS_S_i

.visible .entry _Z3addPdS_S_i(
	.param .u64 .ptr .align 1 _Z3addPdS_S_i_param_0,
	.param .u64 .ptr .align 1 _Z3addPdS_S_i_param_1,
	.param .u64 .ptr .align 1 _Z3addPdS_S_i_param_2,
	.param .u32 _Z3addPdS_S_i_param_3
)
{
	.reg .pred 	%p<2>;
	.reg .b32 	%r<5>;
	.reg .b64 	%rd<11>;
	.reg .b64 	%fd<4>;

	ld.param.u64 	%rd1, [_Z3addPdS_S_i_param_0];
	ld.param.u64 	%rd2, [_Z3addPdS_S_i_param_1];
	ld.param.u64 	%rd3, [_Z3addPdS_S_i_param_2];
	mov.u32 	%r2, %ctaid.x;
	mov.u32 	%r3, %ntid.x;
	mov.u32 	%r4, %tid.x;
	mad.lo.s32 	%r1, %r2, %r3, %r4;
	setp.lt.s32 	%p1, %r1, 1;
	@%p1 bra 	$L__BB0_2;
	cvta.to.global.u64 	%rd4, %rd1;
	cvta.to.global.u64 	%rd5, %rd2;
	cvta.to.global.u64 	%rd6, %rd3;
	mul.wide.u32 	%rd7, %r1, 8;
	add.s64 	%rd8, %rd4, %rd7;
	ld.global.f64 	%fd1, [%rd8];
	add.s64 	%rd9, %rd5, %rd7;
	ld.global.f64 	%fd2, [%rd9];
	add.f64 	%fd3, %fd1, %fd2;
	add.s64 	%rd10, %rd6, %rd7;
	st.global.f64 	[%rd10], %fd3;
$L__BB0_2:
	ret;

}


// ===== COMPILED SASS (sm_100) =====

	.target	sm_100

	.elftype	@"ET_EXEC"


//--------------------- .note.nv.tkinfo           --------------------------
	.section	.note.nv.tkinfo,"",@"SHT_NOTE"
	.sectionflags	@"SHF_NOTE_NV_TKINFO"
	.tkinfo
        /*0018*/ 	.word	0x00000002
        /*0030*/ 	.string	""
        /*0030*/ 	.string	"ptxas"
        /*0030*/ 	.string	"Cuda compilation tools, release 13.0, V13.0.88"
        /*0030*/ 	.string	"Build cuda_13.0.r13.0/compiler.36424714_0"
        /*0030*/ 	.string	"-arch sm_100 -m 64 "



//--------------------- .note.nv.cuinfo           --------------------------
	.section	.note.nv.cuinfo,"",@"SHT_NOTE"
	.sectionflags	@"SHF_NOTE_NV_CUINFO"
        /*0018*/ 	.short	0x0002
        /*001a*/ 	.short	0x0064
        /*001c*/ 	.short	0x0082
	.zero		2


//--------------------- .nv.info                  --------------------------
	.section	.nv.info,"",@"SHT_CUDA_INFO"
	.align	4


	//----- nvinfo : EIATTR_REGCOUNT
	.align		4
        /*0000*/ 	.byte	0x04, 0x2f
        /*0002*/ 	.short	(.L_1 - .L_0)
	.align		4
.L_0:
        /*0004*/ 	.word	index@(_Z3addPdS_S_i)
        /*0008*/ 	.word	0x0000000e


	//----- nvinfo : EIATTR_FRAME_SIZE
	.align		4
.L_1:
        /*000c*/ 	.byte	0x04, 0x11
        /*000e*/ 	.short	(.L_3 - .L_2)
	.align		4
.L_2:
        /*0010*/ 	.word	index@(_Z3addPdS_S_i)
        /*0014*/ 	.word	0x00000000


	//----- nvinfo : EIATTR_MIN_STACK_SIZE
	.align		4
.L_3:
        /*0018*/ 	.byte	0x04, 0x12
        /*001a*/ 	.short	(.L_5 - .L_4)
	.align		4
.L_4:
        /*001c*/ 	.word	index@(_Z3addPdS_S_i)
        /*0020*/ 	.word	0x00000000
.L_5:


//--------------------- .nv.compat                --------------------------
	.section	.nv.compat,"",@"SHT_CUDA_COMPAT_INFO"
	.align	4
        /*0000*/ 	.byte	0x02, 0x09, 0x00, 0x00, 0x02, 0x02, 0x01, 0x00, 0x02, 0x05, 0x05, 0x00, 0x03, 0x07, 0x01, 0x01
        /*0010*/ 	.byte	0x02, 0x03, 0x00, 0x00, 0x02, 0x06, 0x01, 0x00, 0x04, 0x0b, 0x08, 0x00, 0x01, 0x00, 0x00, 0x00
        /*0020*/ 	.byte	0x00, 0x00, 0x00, 0x00


//--------------------- .nv.info._Z3addPdS_S_i    --------------------------
	.section	.nv.info._Z3addPdS_S_i,"",@"SHT_CUDA_INFO"
	.sectionflags	@""
	.align	4


	//----- nvinfo : EIATTR_CUDA_API_VERSION
	.align		4
        /*0000*/ 	.byte	0x04, 0x37
        /*0002*/ 	.short	(.L_7 - .L_6)
.L_6:
        /*0004*/ 	.word	0x00000082


	//----- nvinfo : EIATTR_KPARAM_INFO
	.align		4
.L_7:
        /*0008*/ 	.byte	0x04, 0x17
        /*000a*/ 	.short	(.L_9 - .L_8)
.L_8:
        /*000c*/ 	.word	0x00000000
        /*0010*/ 	.short	0x0003
        /*0012*/ 	.short	0x0018
        /*0014*/ 	.byte	0x00, 0xf0, 0x11, 0x00


	//----- nvinfo : EIATTR_KPARAM_INFO
	.align		4
.L_9:
        /*0018*/ 	.byte	0x04, 0x17
        /*001a*/ 	.short	(.L_11 - .L_10)
.L_10:
        /*001c*/ 	.word	0x00000000
        /*0020*/ 	.short	0x0002
        /*0022*/ 	.short	0x0010
        /*0024*/ 	.byte	0x00, 0xf5, 0x21, 0x00


	//----- nvinfo : EIATTR_KPARAM_INFO
	.align		4
.L_11:
        /*0028*/ 	.byte	0x04, 0x17
        /*002a*/ 	.short	(.L_13 - .L_12)
.L_12:
        /*002c*/ 	.word	0x00000000
        /*0030*/ 	.short	0x0001
        /*0032*/ 	.short	0x0008
        /*0034*/ 	.byte	0x00, 0xf5, 0x21, 0x00


	//----- nvinfo : EIATTR_KPARAM_INFO
	.align		4
.L_13:
        /*0038*/ 	.byte	0x04, 0x17
        /*003a*/ 	.short	(.L_15 - .L_14)
.L_14:
        /*003c*/ 	.word	0x00000000
        /*0040*/ 	.short	0x0000
        /*0042*/ 	.short	0x0000
        /*0044*/ 	.byte	0x00, 0xf5, 0x21, 0x00


	//----- nvinfo : EIATTR_SPARSE_MMA_MASK
	.align		4
.L_15:
        /*0048*/ 	.byte	0x03, 0x50
        /*004a*/ 	.short	0x0000


	//----- nvinfo : EIATTR_MAXREG_COUNT
	.align		4
        /*004c*/ 	.byte	0x03, 0x1b
        /*004e*/ 	.short	0x00ff


	//----- nvinfo : EIATTR_MERCURY_ISA_VERSION
	.align		4
        /*0050*/ 	.byte	0x03, 0x5f
        /*0052*/ 	.short	0x0101


	//----- nvinfo : EIATTR_VRC_CTA_INIT_COUNT
	.align		4
        /*0054*/ 	.byte	0x02, 0x4a
	.zero		1
	.zero		1


	//----- nvinfo : EIATTR_EXIT_INSTR_OFFSETS
	.align		4
        /*0058*/ 	.byte	0x04, 0x1c
        /*005a*/ 	.short	(.L_17 - .L_16)


	//   ....[0]....
.L_16:
        /*005c*/ 	.word	0x00000060


	//   ....[1]....
        /*0060*/ 	.word	0x00000120


	//----- nvinfo : EIATTR_CBANK_PARAM_SIZE
	.align		4
.L_17:
        /*0064*/ 	.byte	0x03, 0x19
        /*0066*/ 	.short	0x001c


	//----- nvinfo : EIATTR_PARAM_CBANK
	.align		4
        /*0068*/ 	.byte	0x04, 0x0a
        /*006a*/ 	.short	(.L_19 - .L_18)
	.align		4
.L_18:
        /*006c*/ 	.word	index@(.nv.constant0._Z3addPdS_S_i)
        /*0070*/ 	.short	0x0380
        /*0072*/ 	.short	0x001c


	//----- nvinfo : EIATTR_SW_WAR
	.align		4
.L_19:
        /*0074*/ 	.byte	0x04, 0x36
        /*0076*/ 	.short	(.L_21 - .L_20)
.L_20:
        /*0078*/ 	.word	0x00000008
.L_21:


//--------------------- .nv.callgraph             --------------------------
	.section	.nv.callgraph,"",@"SHT_CUDA_CALLGRAPH"
	.align	4
	.sectionentsize	8
	.align		4
        /*0000*/ 	.word	0x00000000
	.align		4
        /*0004*/ 	.word	0xffffffff
	.align		4
        /*0008*/ 	.word	0x00000000
	.align		4
        /*000c*/ 	.word	0xfffffffe
	.align		4
        /*0010*/ 	.word	0x00000000
	.align		4
        /*0014*/ 	.word	0xfffffffd
	.align		4
        /*0018*/ 	.word	0x00000000
	.align		4
        /*001c*/ 	.word	0xfffffffc


//--------------------- .text._Z3addPdS_S_i       --------------------------
	.section	.text._Z3addPdS_S_i,"ax",@progbits
	.align	128
        .global         _Z3addPdS_S_i
        .type           _Z3addPdS_S_i,@function
        .size           _Z3addPdS_S_i,(.L_x_1 - _Z3addPdS_S_i)
        .other          _Z3addPdS_S_i,@"STO_CUDA_ENTRY STV_DEFAULT"
_Z3addPdS_S_i:
.text._Z3addPdS_S_i:
[----:B------:R-:W-:Y:S01]  /*0000*/  LDC R1, c[0x0][0x37c] ;  /* 0x0000df00ff017b82 */ /* 0x000fe20000000800 */
[----:B------:R-:W0:Y:S07]  /*0010*/  S2R R0, SR_TID.X ;  /* 0x0000000000007919 */ /* 0x000e2e0000002100 */
[----:B------:R-:W0:Y:S08]  /*0020*/  S2UR UR4, SR_CTAID.X ;  /* 0x00000000000479c3 */ /* 0x000e300000002500 */
[----:B------:R-:W0:Y:S02]  /*0030*/  LDC R11, c[0x0][0x360] ;  /* 0x0000d800ff0b7b82 */ /* 0x000e240000000800 */
[----:B0-----:R-:W-:-:S05]  /*0040*/  IMAD R11, R11, UR4, R0 ;  /* 0x000000040b0b7c24 */ /* 0x001fca000f8e0200 */
[----:B------:R-:W-:-:S13]  /*0050*/  ISETP.GE.AND P0, PT, R11, 0x1, PT ;  /* 0x000000010b00780c */ /* 0x000fda0003f06270 */
[----:B------:R-:W-:Y:S05]  /*0060*/  @!P0 EXIT ;  /* 0x000000000000894d */ /* 0x000fea0003800000 */
[----:B------:R-:W0:Y:S01]  /*0070*/  LDC.64 R2, c[0x0][0x380] ;  /* 0x0000e000ff027b82 */ /* 0x000e220000000a00 */
[----:B------:R-:W1:Y:S07]  /*0080*/  LDCU.64 UR4, c[0x0][0x358] ;  /* 0x00006b00ff0477ac */ /* 0x000e6e0008000a00 */
[----:B------:R-:W2:Y:S08]  /*0090*/  LDC.64 R4, c[0x0][0x388] ;  /* 0x0000e200ff047b82 */ /* 0x000eb00000000a00 */
[----:B------:R-:W3:Y:S01]  /*00a0*/  LDC.64 R8, c[0x0][0x390] ;  /* 0x0000e400ff087b82 */ /* 0x000ee20000000a00 */
[----:B0-----:R-:W-:-:S06]  /*00b0*/  IMAD.WIDE.U32 R2, R11, 0x8, R2 ;  /* 0x000000080b027825 */ /* 0x001fcc00078e0002 */
[----:B-1----:R-:W4:Y:S01]  /*00c0*/  LDG.E.64 R2, desc[UR4][R2.64] ;  /* 0x0000000402027981 */ /* 0x002f22000c1e1b00 */
[----:B--2---:R-:W-:-:S06]  /*00d0*/  IMAD.WIDE.U32 R4, R11, 0x8, R4 ;  /* 0x000000080b047825 */ /* 0x004fcc00078e0004 */
[----:B------:R-:W4:Y:S01]  /*00e0*/  LDG.E.64 R4, desc[UR4][R4.64] ;  /* 0x0000000404047981 */ /* 0x000f22000c1e1b00 */
[----:B---3--:R-:W-:Y:S01]  /*00f0*/  IMAD.WIDE.U32 R8, R11, 0x8, R8 ;  /* 0x000000080b087825 */ /* 0x008fe200078e0008 */
[----:B----4-:R-:W-:-:S07]  /*0100*/  DADD R6, R2, R4 ;  /* 0x0000000002067229 */ /* 0x010fce0000000004 */
[----:B------:R-:W-:Y:S01]  /*0110*/  STG.E.64 desc[UR4][R8.64], R6 ;  /* 0x0000000608007986 */ /* 0x000fe2000c101b04 */
[----:B------:R-:W-:Y:S05]  /*0120*/  EXIT ;  /* 0x000000000000794d */ /* 0x000fea0003800000 */
.L_x_0:
[----:B------:R-:W-:-:S00]  /*0130*/  BRA `(.L_x_0) ;  /* 0xfffffffc00fc7947 */ /* 0x000fc0000383ffff */
[----:B------:R-:W-:-:S00]  /*0140*/  NOP ;  /* 0x0000000000007918 */ /* 0x000fc00000000000 */
        /* <DEDUP_REMOVED lines=11> */
.L_x_1:


//--------------------- .nv.shared.reserved.0     --------------------------
	.section	.nv.shared.reserved.0,"aw",@nobits
	.weak		__nv_reservedSMEM_offset_0_alias
	.size		__nv_reservedSMEM_offset_0_alias, 0, 64
	.other		__nv_reservedSMEM_offset_0_alias,@"STO_CUDA_RESERVED_SHARED STV_DEFAULT"
__nv_reservedSMEM_offset_0_alias:
	.zero		0
	.zero		64


//--------------------- .nv.constant0._Z3addPdS_S_i --------------------------
	.section	.nv.constant0._Z3addPdS_S_i,"a",@progbits
	.sectionflags	@""
	.align	4
.nv.constant0._Z3addPdS_S_i:
	.zero		924


//--------------------- SYMBOLS --------------------------

	.type		.nv.reservedSmem.offset0,@object
	.size		.nv.reservedSmem.offset0,0x4
